//
// Generated by NVIDIA NVVM Compiler
//
// Compiler Build ID: CL-36424714
// Cuda compilation tools, release 13.0, V13.0.88
// Based on NVVM 20.0.0
//

.version 9.0
.target sm_100
.address_size 64

	// .globl	_Z11test_kernelPfS_i
// _ZZ12test_kernel7PfS_iE3smm has been demoted

.visible .entry _Z11test_kernelPfS_i(
	.param .u64 .ptr .align 1 _Z11test_kernelPfS_i_param_0,
	.param .u64 .ptr .align 1 _Z11test_kernelPfS_i_param_1,
	.param .u32 _Z11test_kernelPfS_i_param_2
)
{
	.reg .pred 	%p<4>;
	.reg .b32 	%r<6>;
	.reg .b32 	%f<3>;
	.reg .b64 	%rd<8>;

	ld.param.u64 	%rd1, [_Z11test_kernelPfS_i_param_0];
	ld.param.u64 	%rd2, [_Z11test_kernelPfS_i_param_1];
	ld.param.u32 	%r2, [_Z11test_kernelPfS_i_param_2];
	mov.u32 	%r1, %tid.x;
	setp.gt.s32 	%p1, %r1, %r2;
	@%p1 bra 	$L__BB0_2;
	cvta.to.global.u64 	%rd3, %rd1;
	cvta.to.global.u64 	%rd4, %rd2;
	mul.wide.u32 	%rd5, %r1, 4;
	add.s64 	%rd6, %rd3, %rd5;
	ld.global.f32 	%f1, [%rd6];
	setp.gt.f32 	%p2, %f1, 0f42000000;
	mov.b32 	%r3, -1;
	vote.sync.all.pred 	%p3, %p2, %r3;
	selp.u32 	%r5, 1, 0, %p3;
	cvt.rn.f32.u32 	%f2, %r5;
	add.s64 	%rd7, %rd4, %rd5;
	st.global.f32 	[%rd7], %f2;
$L__BB0_2:
	ret;

}
	// .globl	_Z12test_kernel2PfS_i
.visible .entry _Z12test_kernel2PfS_i(
	.param .u64 .ptr .align 1 _Z12test_kernel2PfS_i_param_0,
	.param .u64 .ptr .align 1 _Z12test_kernel2PfS_i_param_1,
	.param .u32 _Z12test_kernel2PfS_i_param_2
)
{
	.reg .pred 	%p<4>;
	.reg .b32 	%r<6>;
	.reg .b32 	%f<3>;
	.reg .b64 	%rd<8>;

	ld.param.u64 	%rd1, [_Z12test_kernel2PfS_i_param_0];
	ld.param.u64 	%rd2, [_Z12test_kernel2PfS_i_param_1];
	ld.param.u32 	%r2, [_Z12test_kernel2PfS_i_param_2];
	mov.u32 	%r1, %tid.x;
	setp.gt.s32 	%p1, %r1, %r2;
	@%p1 bra 	$L__BB1_2;
	cvta.to.global.u64 	%rd3, %rd1;
	cvta.to.global.u64 	%rd4, %rd2;
	mul.wide.u32 	%rd5, %r1, 4;
	add.s64 	%rd6, %rd3, %rd5;
	ld.global.f32 	%f1, [%rd6];
	setp.gt.f32 	%p2, %f1, 0f42000000;
	mov.b32 	%r3, -1;
	vote.sync.any.pred 	%p3, %p2, %r3;
	selp.u32 	%r5, 1, 0, %p3;
	cvt.rn.f32.u32 	%f2, %r5;
	add.s64 	%rd7, %rd4, %rd5;
	st.global.f32 	[%rd7], %f2;
$L__BB1_2:
	ret;

}
	// .globl	_Z12test_kernel3PfS_i
.visible .entry _Z12test_kernel3PfS_i(
	.param .u64 .ptr .align 1 _Z12test_kernel3PfS_i_param_0,
	.param .u64 .ptr .align 1 _Z12test_kernel3PfS_i_param_1,
	.param .u32 _Z12test_kernel3PfS_i_param_2
)
{
	.reg .pred 	%p<6>;
	.reg .b32 	%r<6>;
	.reg .b32 	%f<3>;
	.reg .b64 	%rd<8>;

	ld.param.u64 	%rd1, [_Z12test_kernel3PfS_i_param_0];
	ld.param.u64 	%rd2, [_Z12test_kernel3PfS_i_param_1];
	ld.param.u32 	%r2, [_Z12test_kernel3PfS_i_param_2];
	mov.u32 	%r1, %tid.x;
	setp.gt.s32 	%p1, %r1, %r2;
	@%p1 bra 	$L__BB2_2;
	cvta.to.global.u64 	%rd3, %rd1;
	cvta.to.global.u64 	%rd4, %rd2;
	mul.wide.u32 	%rd5, %r1, 4;
	add.s64 	%rd6, %rd3, %rd5;
	ld.global.f32 	%f1, [%rd6];
	setp.gt.f32 	%p2, %f1, 0f42400000;
	setp.lt.f32 	%p3, %f1, 0f42540000;
	and.pred  	%p4, %p2, %p3;
	mov.b32 	%r3, -1;
	vote.sync.uni.pred 	%p5, %p4, %r3;
	selp.u32 	%r5, 1, 0, %p5;
	cvt.rn.f32.u32 	%f2, %r5;
	add.s64 	%rd7, %rd4, %rd5;
	st.global.f32 	[%rd7], %f2;
$L__BB2_2:
	ret;

}
	// .globl	_Z12test_kernel4PfS_i
.visible .entry _Z12test_kernel4PfS_i(
	.param .u64 .ptr .align 1 _Z12test_kernel4PfS_i_param_0,
	.param .u64 .ptr .align 1 _Z12test_kernel4PfS_i_param_1,
	.param .u32 _Z12test_kernel4PfS_i_param_2
)
{
	.reg .pred 	%p<6>;
	.reg .b32 	%r<5>;
	.reg .b32 	%f<3>;
	.reg .b64 	%rd<8>;

	ld.param.u64 	%rd1, [_Z12test_kernel4PfS_i_param_0];
	ld.param.u64 	%rd2, [_Z12test_kernel4PfS_i_param_1];
	ld.param.u32 	%r2, [_Z12test_kernel4PfS_i_param_2];
	mov.u32 	%r1, %tid.x;
	setp.gt.s32 	%p1, %r1, %r2;
	@%p1 bra 	$L__BB3_2;
	cvta.to.global.u64 	%rd3, %rd1;
	cvta.to.global.u64 	%rd4, %rd2;
	mul.wide.u32 	%rd5, %r1, 4;
	add.s64 	%rd6, %rd3, %rd5;
	ld.global.f32 	%f1, [%rd6];
	setp.gt.f32 	%p2, %f1, 0f41F80000;
	setp.lt.f32 	%p3, %f1, 0f42080000;
	and.pred  	%p4, %p2, %p3;
	mov.b32 	%r3, -1;
	vote.sync.ballot.b32 	%r4, %p4, %r3;
	cvt.rn.f32.u32 	%f2, %r4;
	add.s64 	%rd7, %rd4, %rd5;
	st.global.f32 	[%rd7], %f2;
$L__BB3_2:
	ret;

}
	// .globl	_Z12test_kernel5PfS_i
.visible .entry _Z12test_kernel5PfS_i(
	.param .u64 .ptr .align 1 _Z12test_kernel5PfS_i_param_0,
	.param .u64 .ptr .align 1 _Z12test_kernel5PfS_i_param_1,
	.param .u32 _Z12test_kernel5PfS_i_param_2
)
{
	.reg .pred 	%p<3>;
	.reg .b32 	%r<5>;
	.reg .b64 	%rd<8>;

	ld.param.u64 	%rd1, [_Z12test_kernel5PfS_i_param_0];
	ld.param.u64 	%rd2, [_Z12test_kernel5PfS_i_param_1];
	ld.param.u32 	%r2, [_Z12test_kernel5PfS_i_param_2];
	mov.u32 	%r1, %tid.x;
	setp.gt.s32 	%p1, %r1, %r2;
	@%p1 bra 	$L__BB4_2;
	cvta.to.global.u64 	%rd3, %rd1;
	cvta.to.global.u64 	%rd4, %rd2;
	mul.wide.u32 	%rd5, %r1, 4;
	add.s64 	%rd6, %rd3, %rd5;
	ld.global.u32 	%r3, [%rd6];
	shfl.sync.idx.b32	%r4|%p2, %r3, 3, 31, -1;
	add.s64 	%rd7, %rd4, %rd5;
	st.global.u32 	[%rd7], %r4;
$L__BB4_2:
	ret;

}
	// .globl	_Z12test_kernel6PfS_i
.visible .entry _Z12test_kernel6PfS_i(
	.param .u64 .ptr .align 1 _Z12test_kernel6PfS_i_param_0,
	.param .u64 .ptr .align 1 _Z12test_kernel6PfS_i_param_1,
	.param .u32 _Z12test_kernel6PfS_i_param_2
)
{
	.reg .pred 	%p<3>;
	.reg .b32 	%r<5>;
	.reg .b64 	%rd<8>;

	ld.param.u64 	%rd1, [_Z12test_kernel6PfS_i_param_0];
	ld.param.u64 	%rd2, [_Z12test_kernel6PfS_i_param_1];
	ld.param.u32 	%r2, [_Z12test_kernel6PfS_i_param_2];
	mov.u32 	%r1, %tid.x;
	setp.gt.s32 	%p1, %r1, %r2;
	@%p1 bra 	$L__BB5_2;
	cvta.to.global.u64 	%rd3, %rd1;
	cvta.to.global.u64 	%rd4, %rd2;
	mul.wide.u32 	%rd5, %r1, 4;
	add.s64 	%rd6, %rd3, %rd5;
	ld.global.u32 	%r3, [%rd6];
	shfl.sync.down.b32	%r4|%p2, %r3, 2, 31, -1;
	add.s64 	%rd7, %rd4, %rd5;
	st.global.u32 	[%rd7], %r4;
$L__BB5_2:
	ret;

}
	// .globl	_Z12test_kernel7PfS_i
.visible .entry _Z12test_kernel7PfS_i(
	.param .u64 .ptr .align 1 _Z12test_kernel7PfS_i_param_0,
	.param .u64 .ptr .align 1 _Z12test_kernel7PfS_i_param_1,
	.param .u32 _Z12test_kernel7PfS_i_param_2
)
{
	.reg .pred 	%p<13>;
	.reg .b32 	%r<40>;
	.reg .b32 	%f<23>;
	.reg .b64 	%rd<11>;
	// demoted variable
	.shared .align 4 .b8 _ZZ12test_kernel7PfS_iE3smm[128];
	ld.param.u64 	%rd2, [_Z12test_kernel7PfS_i_param_0];
	ld.param.u64 	%rd3, [_Z12test_kernel7PfS_i_param_1];
	cvta.to.global.u64 	%rd1, %rd3;
	cvta.to.global.u64 	%rd4, %rd2;
	mov.u32 	%r1, %tid.x;
	mul.wide.u32 	%rd5, %r1, 4;
	add.s64 	%rd6, %rd4, %rd5;
	ld.global.f32 	%f2, [%rd6];
	and.b32  	%r7, %r1, 31;
	// begin inline asm
	activemask.b32 %r2;
	// end inline asm
	mov.b32 	%r8, %f2;
	shfl.sync.down.b32	%r9|%p1, %r8, 16, 31, %r2;
	mov.b32 	%f3, %r9;
	add.f32 	%f4, %f2, %f3;
	// begin inline asm
	activemask.b32 %r3;
	// end inline asm
	mov.b32 	%r10, %f4;
	shfl.sync.down.b32	%r11|%p2, %r10, 8, 31, %r3;
	mov.b32 	%f5, %r11;
	add.f32 	%f6, %f4, %f5;
	// begin inline asm
	activemask.b32 %r4;
	// end inline asm
	mov.b32 	%r12, %f6;
	shfl.sync.down.b32	%r13|%p3, %r12, 4, 31, %r4;
	mov.b32 	%f7, %r13;
	add.f32 	%f8, %f6, %f7;
	// begin inline asm
	activemask.b32 %r5;
	// end inline asm
	mov.b32 	%r14, %f8;
	shfl.sync.down.b32	%r15|%p4, %r14, 2, 31, %r5;
	mov.b32 	%f9, %r15;
	add.f32 	%f10, %f8, %f9;
	// begin inline asm
	activemask.b32 %r6;
	// end inline asm
	mov.b32 	%r16, %f10;
	shfl.sync.down.b32	%r17|%p5, %r16, 1, 31, %r6;
	mov.b32 	%f11, %r17;
	add.f32 	%f1, %f10, %f11;
	setp.ne.s32 	%p6, %r7, 0;
	@%p6 bra 	$L__BB6_2;
	// begin inline asm
	activemask.b32 %r18;
	// end inline asm
	mov.b32 	%r23, %f1;
	shfl.sync.down.b32	%r24|%p7, %r23, 16, 31, %r18;
	mov.b32 	%f12, %r24;
	add.f32 	%f13, %f1, %f12;
	// begin inline asm
	activemask.b32 %r19;
	// end inline asm
	mov.b32 	%r25, %f13;
	shfl.sync.down.b32	%r26|%p8, %r25, 8, 31, %r19;
	mov.b32 	%f14, %r26;
	add.f32 	%f15, %f13, %f14;
	// begin inline asm
	activemask.b32 %r20;
	// end inline asm
	mov.b32 	%r27, %f15;
	shfl.sync.down.b32	%r28|%p9, %r27, 4, 31, %r20;
	mov.b32 	%f16, %r28;
	add.f32 	%f17, %f15, %f16;
	// begin inline asm
	activemask.b32 %r21;
	// end inline asm
	mov.b32 	%r29, %f17;
	shfl.sync.down.b32	%r30|%p10, %r29, 2, 31, %r21;
	mov.b32 	%f18, %r30;
	add.f32 	%f19, %f17, %f18;
	// begin inline asm
	activemask.b32 %r22;
	// end inline asm
	mov.b32 	%r31, %f19;
	shfl.sync.down.b32	%r32|%p11, %r31, 1, 31, %r22;
	mov.b32 	%f20, %r32;
	add.f32 	%f21, %f19, %f20;
	shr.u32 	%r33, %r1, 3;
	mov.u32 	%r34, _ZZ12test_kernel7PfS_iE3smm;
	add.s32 	%r35, %r34, %r33;
	st.shared.f32 	[%r35], %f21;
$L__BB6_2:
	bar.sync 	0;
	setp.gt.u32 	%p12, %r1, 31;
	@%p12 bra 	$L__BB6_4;
	shl.b32 	%r37, %r1, 2;
	mov.u32 	%r38, _ZZ12test_kernel7PfS_iE3smm;
	add.s32 	%r39, %r38, %r37;
	ld.shared.f32 	%f22, [%r39];
	add.s64 	%rd10, %rd1, %rd5;
	st.global.f32 	[%rd10], %f22;
	bra.uni 	$L__BB6_5;
$L__BB6_4:
	add.s64 	%rd8, %rd1, %rd5;
	mov.b32 	%r36, 0;
	st.global.u32 	[%rd8], %r36;
$L__BB6_5:
	ret;

}


// ===== COMPILED SASS (sm_100) =====

	.target	sm_100

	.elftype	@"ET_EXEC"


//--------------------- .note.nv.tkinfo           --------------------------
	.section	.note.nv.tkinfo,"",@"SHT_NOTE"
	.sectionflags	@"SHF_NOTE_NV_TKINFO"
	.tkinfo
        /*0018*/ 	.word	0x00000002
        /*0030*/ 	.string	""
        /*0030*/ 	.string	"ptxas"
        /*0030*/ 	.string	"Cuda compilation tools, release 13.0, V13.0.88"
        /*0030*/ 	.string	"Build cuda_13.0.r13.0/compiler.36424714_0"
        /*0030*/ 	.string	"-arch sm_100 -m 64 "



//--------------------- .note.nv.cuinfo           --------------------------
	.section	.note.nv.cuinfo,"",@"SHT_NOTE"
	.sectionflags	@"SHF_NOTE_NV_CUINFO"
        /*0018*/ 	.short	0x0002
        /*001a*/ 	.short	0x0064
        /*001c*/ 	.short	0x0082
	.zero		2


//--------------------- .nv.info                  --------------------------
	.section	.nv.info,"",@"SHT_CUDA_INFO"
	.align	4


	//----- nvinfo : EIATTR_REGCOUNT
	.align		4
        /*0000*/ 	.byte	0x04, 0x2f
        /*0002*/ 	.short	(.L_1 - .L_0)
	.align		4
.L_0:
        /*0004*/ 	.word	index@(_Z11test_kernelPfS_i)
        /*0008*/ 	.word	0x0000000a


	//----- nvinfo : EIATTR_FRAME_SIZE
	.align		4
.L_1:
        /*000c*/ 	.byte	0x04, 0x11
        /*000e*/ 	.short	(.L_3 - .L_2)
	.align		4
.L_2:
        /*0010*/ 	.word	index@(_Z11test_kernelPfS_i)
        /*0014*/ 	.word	0x00000000


	//----- nvinfo : EIATTR_REGCOUNT
	.align		4
.L_3:
        /*0018*/ 	.byte	0x04, 0x2f
        /*001a*/ 	.short	(.L_5 - .L_4)
	.align		4
.L_4:
        /*001c*/ 	.word	index@(_Z12test_kernel2PfS_i)
        /*0020*/ 	.word	0x0000000a


	//----- nvinfo : EIATTR_FRAME_SIZE
	.align		4
.L_5:
        /*0024*/ 	.byte	0x04, 0x11
        /*0026*/ 	.short	(.L_7 - .L_6)
	.align		4
.L_6:
        /*0028*/ 	.word	index@(_Z12test_kernel2PfS_i)
        /*002c*/ 	.word	0x00000000


	//----- nvinfo : EIATTR_REGCOUNT
	.align		4
.L_7:
        /*0030*/ 	.byte	0x04, 0x2f
        /*0032*/ 	.short	(.L_9 - .L_8)
	.align		4
.L_8:
        /*0034*/ 	.word	index@(_Z12test_kernel3PfS_i)
        /*0038*/ 	.word	0x0000000a


	//----- nvinfo : EIATTR_FRAME_SIZE
	.align		4
.L_9:
        /*003c*/ 	.byte	0x04, 0x11
        /*003e*/ 	.short	(.L_11 - .L_10)
	.align		4
.L_10:
        /*0040*/ 	.word	index@(_Z12test_kernel3PfS_i)
        /*0044*/ 	.word	0x00000000


	//----- nvinfo : EIATTR_REGCOUNT
	.align		4
.L_11:
        /*0048*/ 	.byte	0x04, 0x2f
        /*004a*/ 	.short	(.L_13 - .L_12)
	.align		4
.L_12:
        /*004c*/ 	.word	index@(_Z12test_kernel4PfS_i)
        /*0050*/ 	.word	0x0000000a


	//----- nvinfo : EIATTR_FRAME_SIZE
	.align		4
.L_13:
        /*0054*/ 	.byte	0x04, 0x11
        /*0056*/ 	.short	(.L_15 - .L_14)
	.align		4
.L_14:
        /*0058*/ 	.word	index@(_Z12test_kernel4PfS_i)
        /*005c*/ 	.word	0x00000000


	//----- nvinfo : EIATTR_REGCOUNT
	.align		4
.L_15:
        /*0060*/ 	.byte	0x04, 0x2f
        /*0062*/ 	.short	(.L_17 - .L_16)
	.align		4
.L_16:
        /*0064*/ 	.word	index@(_Z12test_kernel5PfS_i)
        /*0068*/ 	.word	0x0000000c


	//----- nvinfo : EIATTR_FRAME_SIZE
	.align		4
.L_17:
        /*006c*/ 	.byte	0x04, 0x11
        /*006e*/ 	.short	(.L_19 - .L_18)
	.align		4
.L_18:
        /*0070*/ 	.word	index@(_Z12test_kernel5PfS_i)
        /*0074*/ 	.word	0x00000000


	//----- nvinfo : EIATTR_REGCOUNT
	.align		4
.L_19:
        /*0078*/ 	.byte	0x04, 0x2f
        /*007a*/ 	.short	(.L_21 - .L_20)
	.align		4
.L_20:
        /*007c*/ 	.word	index@(_Z12test_kernel6PfS_i)
        /*0080*/ 	.word	0x0000000c


	//----- nvinfo : EIATTR_FRAME_SIZE
	.align		4
.L_21:
        /*0084*/ 	.byte	0x04, 0x11
        /*0086*/ 	.short	(.L_23 - .L_22)
	.align		4
.L_22:
        /*0088*/ 	.word	index@(_Z12test_kernel6PfS_i)
        /*008c*/ 	.word	0x00000000


	//----- nvinfo : EIATTR_REGCOUNT
	.align		4
.L_23:
        /*0090*/ 	.byte	0x04, 0x2f
        /*0092*/ 	.short	(.L_25 - .L_24)
	.align		4
.L_24:
        /*0094*/ 	.word	index@(_Z12test_kernel7PfS_i)
        /*0098*/ 	.word	0x0000000d


	//----- nvinfo : EIATTR_FRAME_SIZE
	.align		4
.L_25:
        /*009c*/ 	.byte	0x04, 0x11
        /*009e*/ 	.short	(.L_27 - .L_26)
	.align		4
.L_26:
        /*00a0*/ 	.word	index@(_Z12test_kernel7PfS_i)
        /*00a4*/ 	.word	0x00000000


	//----- nvinfo : EIATTR_MIN_STACK_SIZE
	.align		4
.L_27:
        /*00a8*/ 	.byte	0x04, 0x12
        /*00aa*/ 	.short	(.L_29 - .L_28)
	.align		4
.L_28:
        /*00ac*/ 	.word	index@(_Z12test_kernel7PfS_i)
        /*00b0*/ 	.word	0x00000000


	//----- nvinfo : EIATTR_MIN_STACK_SIZE
	.align		4
.L_29:
        /*00b4*/ 	.byte	0x04, 0x12
        /*00b6*/ 	.short	(.L_31 - .L_30)
	.align		4
.L_30:
        /*00b8*/ 	.word	index@(_Z12test_kernel6PfS_i)
        /*00bc*/ 	.word	0x00000000


	//----- nvinfo : EIATTR_MIN_STACK_SIZE
	.align		4
.L_31:
        /*00c0*/ 	.byte	0x04, 0x12
        /*00c2*/ 	.short	(.L_33 - .L_32)
	.align		4
.L_32:
        /*00c4*/ 	.word	index@(_Z12test_kernel5PfS_i)
        /*00c8*/ 	.word	0x00000000


	//----- nvinfo : EIATTR_MIN_STACK_SIZE
	.align		4
.L_33:
        /*00cc*/ 	.byte	0x04, 0x12
        /*00ce*/ 	.short	(.L_35 - .L_34)
	.align		4
.L_34:
        /*00d0*/ 	.word	index@(_Z12test_kernel4PfS_i)
        /*00d4*/ 	.word	0x00000000


	//----- nvinfo : EIATTR_MIN_STACK_SIZE
	.align		4
.L_35:
        /*00d8*/ 	.byte	0x04, 0x12
        /*00da*/ 	.short	(.L_37 - .L_36)
	.align		4
.L_36:
        /*00dc*/ 	.word	index@(_Z12test_kernel3PfS_i)
        /*00e0*/ 	.word	0x00000000


	//----- nvinfo : EIATTR_MIN_STACK_SIZE
	.align		4
.L_37:
        /*00e4*/ 	.byte	0x04, 0x12
        /*00e6*/ 	.short	(.L_39 - .L_38)
	.align		4
.L_38:
        /*00e8*/ 	.word	index@(_Z12test_kernel2PfS_i)
        /*00ec*/ 	.word	0x00000000


	//----- nvinfo : EIATTR_MIN_STACK_SIZE
	.align		4
.L_39:
        /*00f0*/ 	.byte	0x04, 0x12
        /*00f2*/ 	.short	(.L_41 - .L_40)
	.align		4
.L_40:
        /*00f4*/ 	.word	index@(_Z11test_kernelPfS_i)
        /*00f8*/ 	.word	0x00000000
.L_41:


//--------------------- .nv.compat                --------------------------
	.section	.nv.compat,"",@"SHT_CUDA_COMPAT_INFO"
	.align	4
        /*0000*/ 	.byte	0x02, 0x09, 0x00, 0x00, 0x02, 0x02, 0x01, 0x00, 0x02, 0x05, 0x05, 0x00, 0x03, 0x07, 0x01, 0x01
        /*0010*/ 	.byte	0x02, 0x03, 0x00, 0x00, 0x02, 0x06, 0x01, 0x00, 0x04, 0x0b, 0x08, 0x00, 0x01, 0x00, 0x00, 0x00
        /*0020*/ 	.byte	0x00, 0x00, 0x00, 0x00


//--------------------- .nv.info._Z12test_kernel7PfS_i --------------------------
	.section	.nv.info._Z12test_kernel7PfS_i,"",@"SHT_CUDA_INFO"
	.sectionflags	@""
	.align	4


	//----- nvinfo : EIATTR_CUDA_API_VERSION
	.align		4
        /*0000*/ 	.byte	0x04, 0x37
        /*0002*/ 	.short	(.L_43 - .L_42)
.L_42:
        /*0004*/ 	.word	0x00000082


	//----- nvinfo : EIATTR_KPARAM_INFO
	.align		4
.L_43:
        /*0008*/ 	.byte	0x04, 0x17
        /*000a*/ 	.short	(.L_45 - .L_44)
.L_44:
        /*000c*/ 	.word	0x00000000
        /*0010*/ 	.short	0x0002
        /*0012*/ 	.short	0x0010
        /*0014*/ 	.byte	0x00, 0xf0, 0x11, 0x00


	//----- nvinfo : EIATTR_KPARAM_INFO
	.align		4
.L_45:
        /*0018*/ 	.byte	0x04, 0x17
        /*001a*/ 	.short	(.L_47 - .L_46)
.L_46:
        /*001c*/ 	.word	0x00000000
        /*0020*/ 	.short	0x0001
        /*0022*/ 	.short	0x0008
        /*0024*/ 	.byte	0x00, 0xf5, 0x21, 0x00


	//----- nvinfo : EIATTR_KPARAM_INFO
	.align		4
.L_47:
        /*0028*/ 	.byte	0x04, 0x17
        /*002a*/ 	.short	(.L_49 - .L_48)
.L_48:
        /*002c*/ 	.word	0x00000000
        /*0030*/ 	.short	0x0000
        /*0032*/ 	.short	0x0000
        /*0034*/ 	.byte	0x00, 0xf5, 0x21, 0x00


	//----- nvinfo : EIATTR_SPARSE_MMA_MASK
	.align		4
.L_49:
        /*0038*/ 	.byte	0x03, 0x50
        /*003a*/ 	.short	0x0000


	//----- nvinfo : EIATTR_MAXREG_COUNT
	.align		4
        /*003c*/ 	.byte	0x03, 0x1b
        /*003e*/ 	.short	0x00ff


	//----- nvinfo : EIATTR_NUM_BARRIERS
	.align		4
        /*0040*/ 	.byte	0x02, 0x4c
        /*0042*/ 	.byte	0x01
	.zero		1


	//----- nvinfo : EIATTR_MERCURY_ISA_VERSION
	.align		4
        /*0044*/ 	.byte	0x03, 0x5f
        /*0046*/ 	.short	0x0101


	//----- nvinfo : EIATTR_COOP_GROUP_MASK_REGIDS
	.align		4
        /*0048*/ 	.byte	0x04, 0x29
        /*004a*/ 	.short	(.L_51 - .L_50)


	//   ....[0]....
.L_50:
        /*004c*/ 	.word	0x05000005


	//   ....[1]....
        /*0050*/ 	.word	0x05000005


	//   ....[2]....
        /*0054*/ 	.word	0x05000005


	//   ....[3]....
        /*0058*/ 	.word	0x05000005


	//   ....[4]....
        /*005c*/ 	.word	0x05000005


	//   ....[5]....
        /*0060*/ 	.word	0x05000002


	//   ....[6]....
        /*0064*/ 	.word	0x05000003


	//   ....[7]....
        /*0068*/ 	.word	0x05000004


	//   ....[8]....
        /*006c*/ 	.word	0x05000005


	//   ....[9]....
        /*0070*/ 	.word	0x05000002


	//   ....[10]....
        /*0074*/ 	.word	0x05000006


	//   ....[11]....
        /*0078*/ 	.word	0x05000006


	//   ....[12]....
        /*007c*/ 	.word	0x05000006


	//   ....[13]....
        /*0080*/ 	.word	0x05000006


	//   ....[14]....
        /*0084*/ 	.word	0x05000006


	//----- nvinfo : EIATTR_COOP_GROUP_INSTR_OFFSETS
	.align		4
.L_51:
        /*0088*/ 	.byte	0x04, 0x28
        /*008a*/ 	.short	(.L_53 - .L_52)


	//   ....[0]....
.L_52:
        /*008c*/ 	.word	0x00000080


	//   ....[1]....
        /*0090*/ 	.word	0x000000a0


	//   ....[2]....
        /*0094*/ 	.word	0x000000c0


	//   ....[3]....
        /*0098*/ 	.word	0x000000e0


	//   ....[4]....
        /*009c*/ 	.word	0x00000100


	//   ....[5]....
        /*00a0*/ 	.word	0x00000160


	//   ....[6]....
        /*00a4*/ 	.word	0x000001b0


	//   ....[7]....
        /*00a8*/ 	.word	0x00000200


	//   ....[8]....
        /*00ac*/ 	.word	0x00000250


	//   ....[9]....
        /*00b0*/ 	.word	0x000002a0


	//   ....[10]....
        /*00b4*/ 	.word	0x00000460


	//   ....[11]....
        /*00b8*/ 	.word	0x00000500


	//   ....[12]....
        /*00bc*/ 	.word	0x000005b0


	//   ....[13]....
        /*00c0*/ 	.word	0x00000660


	//   ....[14]....
        /*00c4*/ 	.word	0x00000710


	//----- nvinfo : EIATTR_VRC_CTA_INIT_COUNT
	.align		4
.L_53:
        /*00c8*/ 	.byte	0x02, 0x4a
	.zero		1
	.zero		1


	//----- nvinfo : EIATTR_EXIT_INSTR_OFFSETS
	.align		4
        /*00cc*/ 	.byte	0x04, 0x1c
        /*00ce*/ 	.short	(.L_55 - .L_54)


	//   ....[0]....
.L_54:
        /*00d0*/ 	.word	0x000003d0


	//   ....[1]....
        /*00d4*/ 	.word	0x00000410


	//----- nvinfo : EIATTR_CRS_STACK_SIZE
	.align		4
.L_55:
        /*00d8*/ 	.byte	0x04, 0x1e
        /*00da*/ 	.short	(.L_57 - .L_56)
.L_56:
        /*00dc*/ 	.word	0x00000000


	//----- nvinfo : EIATTR_CBANK_PARAM_SIZE
	.align		4
.L_57:
        /*00e0*/ 	.byte	0x03, 0x19
        /*00e2*/ 	.short	0x0014


	//----- nvinfo : EIATTR_PARAM_CBANK
	.align		4
        /*00e4*/ 	.byte	0x04, 0x0a
        /*00e6*/ 	.short	(.L_59 - .L_58)
	.align		4
.L_58:
        /*00e8*/ 	.word	index@(.nv.constant0._Z12test_kernel7PfS_i)
        /*00ec*/ 	.short	0x0380
        /*00ee*/ 	.short	0x0014


	//----- nvinfo : EIATTR_SW_WAR
	.align		4
.L_59:
        /*00f0*/ 	.byte	0x04, 0x36
        /*00f2*/ 	.short	(.L_61 - .L_60)
.L_60:
        /*00f4*/ 	.word	0x00000008
.L_61:


//--------------------- .nv.info._Z12test_kernel6PfS_i --------------------------
	.section	.nv.info._Z12test_kernel6PfS_i,"",@"SHT_CUDA_INFO"
	.sectionflags	@""
	.align	4


	//----- nvinfo : EIATTR_CUDA_API_VERSION
	.align		4
        /*0000*/ 	.byte	0x04, 0x37
        /*0002*/ 	.short	(.L_63 - .L_62)
.L_62:
        /*0004*/ 	.word	0x00000082


	//----- nvinfo : EIATTR_KPARAM_INFO
	.align		4
.L_63:
        /*0008*/ 	.byte	0x04, 0x17
        /*000a*/ 	.short	(.L_65 - .L_64)
.L_64:
        /*000c*/ 	.word	0x00000000
        /*0010*/ 	.short	0x0002
        /*0012*/ 	.short	0x0010
        /*0014*/ 	.byte	0x00, 0xf0, 0x11, 0x00


	//----- nvinfo : EIATTR_KPARAM_INFO
	.align		4
.L_65:
        /*0018*/ 	.byte	0x04, 0x17
        /*001a*/ 	.short	(.L_67 - .L_66)
.L_66:
        /*001c*/ 	.word	0x00000000
        /*0020*/ 	.short	0x0001
        /*0022*/ 	.short	0x0008
        /*0024*/ 	.byte	0x00, 0xf5, 0x21, 0x00


	//----- nvinfo : EIATTR_KPARAM_INFO
	.align		4
.L_67:
        /*0028*/ 	.byte	0x04, 0x17
        /*002a*/ 	.short	(.L_69 - .L_68)
.L_68:
        /*002c*/ 	.word	0x00000000
        /*0030*/ 	.short	0x0000
        /*0032*/ 	.short	0x0000
        /*0034*/ 	.byte	0x00, 0xf5, 0x21, 0x00


	//----- nvinfo : EIATTR_SPARSE_MMA_MASK
	.align		4
.L_69:
        /*0038*/ 	.byte	0x03, 0x50
        /*003a*/ 	.short	0x0000


	//----- nvinfo : EIATTR_MAXREG_COUNT
	.align		4
        /*003c*/ 	.byte	0x03, 0x1b
        /*003e*/ 	.short	0x00ff


	//----- nvinfo : EIATTR_MERCURY_ISA_VERSION
	.align		4
        /*0040*/ 	.byte	0x03, 0x5f
        /*0042*/ 	.short	0x0101


	//----- nvinfo : EIATTR_COOP_GROUP_MASK_REGIDS
	.align		4
        /*0044*/ 	.byte	0x04, 0x29
        /*0046*/ 	.short	(.L_71 - .L_70)


	//   ....[0]....
.L_70:
        /*0048*/ 	.word	0xffffffff


	//----- nvinfo : EIATTR_COOP_GROUP_INSTR_OFFSETS
	.align		4
.L_71:
        /*004c*/ 	.byte	0x04, 0x28
        /*004e*/ 	.short	(.L_73 - .L_72)


	//   ....[0]....
.L_72:
        /*0050*/ 	.word	0x000000b0


	//----- nvinfo : EIATTR_VRC_CTA_INIT_COUNT
	.align		4
.L_73:
        /*0054*/ 	.byte	0x02, 0x4a
	.zero		1
	.zero		1


	//----- nvinfo : EIATTR_EXIT_INSTR_OFFSETS
	.align		4
        /*0058*/ 	.byte	0x04, 0x1c
        /*005a*/ 	.short	(.L_75 - .L_74)


	//   ....[0]....
.L_74:
        /*005c*/ 	.word	0x00000040


	//   ....[1]....
        /*0060*/ 	.word	0x000000d0


	//----- nvinfo : EIATTR_CBANK_PARAM_SIZE
	.align		4
.L_75:
        /*0064*/ 	.byte	0x03, 0x19
        /*0066*/ 	.short	0x0014


	//----- nvinfo : EIATTR_PARAM_CBANK
	.align		4
        /*0068*/ 	.byte	0x04, 0x0a
        /*006a*/ 	.short	(.L_77 - .L_76)
	.align		4
.L_76:
        /*006c*/ 	.word	index@(.nv.constant0._Z12test_kernel6PfS_i)
        /*0070*/ 	.short	0x0380
        /*0072*/ 	.short	0x0014


	//----- nvinfo : EIATTR_SW_WAR
	.align		4
.L_77:
        /*0074*/ 	.byte	0x04, 0x36
        /*0076*/ 	.short	(.L_79 - .L_78)
.L_78:
        /*0078*/ 	.word	0x00000008
.L_79:


//--------------------- .nv.info._Z12test_kernel5PfS_i --------------------------
	.section	.nv.info._Z12test_kernel5PfS_i,"",@"SHT_CUDA_INFO"
	.sectionflags	@""
	.align	4


	//----- nvinfo : EIATTR_CUDA_API_VERSION
	.align		4
        /*0000*/ 	.byte	0x04, 0x37
        /*0002*/ 	.short	(.L_81 - .L_80)
.L_80:
        /*0004*/ 	.word	0x00000082


	//----- nvinfo : EIATTR_KPARAM_INFO
	.align		4
.L_81:
        /*0008*/ 	.byte	0x04, 0x17
        /*000a*/ 	.short	(.L_83 - .L_82)
.L_82:
        /*000c*/ 	.word	0x00000000
        /*0010*/ 	.short	0x0002
        /*0012*/ 	.short	0x0010
        /*0014*/ 	.byte	0x00, 0xf0, 0x11, 0x00


	//----- nvinfo : EIATTR_KPARAM_INFO
	.align		4
.L_83:
        /*0018*/ 	.byte	0x04, 0x17
        /*001a*/ 	.short	(.L_85 - .L_84)
.L_84:
        /*001c*/ 	.word	0x00000000
        /*0020*/ 	.short	0x0001
        /*0022*/ 	.short	0x0008
        /*0024*/ 	.byte	0x00, 0xf5, 0x21, 0x00


	//----- nvinfo : EIATTR_KPARAM_INFO
	.align		4
.L_85:
        /*0028*/ 	.byte	0x04, 0x17
        /*002a*/ 	.short	(.L_87 - .L_86)
.L_86:
        /*002c*/ 	.word	0x00000000
        /*0030*/ 	.short	0x0000
        /*0032*/ 	.short	0x0000
        /*0034*/ 	.byte	0x00, 0xf5, 0x21, 0x00


	//----- nvinfo : EIATTR_SPARSE_MMA_MASK
	.align		4
.L_87:
        /*0038*/ 	.byte	0x03, 0x50
        /*003a*/ 	.short	0x0000


	//----- nvinfo : EIATTR_MAXREG_COUNT
	.align		4
        /*003c*/ 	.byte	0x03, 0x1b
        /*003e*/ 	.short	0x00ff


	//----- nvinfo : EIATTR_MERCURY_ISA_VERSION
	.align		4
        /*0040*/ 	.byte	0x03, 0x5f
        /*0042*/ 	.short	0x0101


	//----- nvinfo : EIATTR_COOP_GROUP_MASK_REGIDS
	.align		4
        /*0044*/ 	.byte	0x04, 0x29
        /*0046*/ 	.short	(.L_89 - .L_88)


	//   ....[0]....
.L_88:
        /*0048*/ 	.word	0xffffffff


	//----- nvinfo : EIATTR_COOP_GROUP_INSTR_OFFSETS
	.align		4
.L_89:
        /*004c*/ 	.byte	0x04, 0x28
        /*004e*/ 	.short	(.L_91 - .L_90)


	//   ....[0]....
.L_90:
        /*0050*/ 	.word	0x000000b0


	//----- nvinfo : EIATTR_VRC_CTA_INIT_COUNT
	.align		4
.L_91:
        /*0054*/ 	.byte	0x02, 0x4a
	.zero		1
	.zero		1


	//----- nvinfo : EIATTR_EXIT_INSTR_OFFSETS
	.align		4
        /*0058*/ 	.byte	0x04, 0x1c
        /*005a*/ 	.short	(.L_93 - .L_92)


	//   ....[0]....
.L_92:
        /*005c*/ 	.word	0x00000040


	//   ....[1]....
        /*0060*/ 	.word	0x000000d0


	//----- nvinfo : EIATTR_CBANK_PARAM_SIZE
	.align		4
.L_93:
        /*0064*/ 	.byte	0x03, 0x19
        /*0066*/ 	.short	0x0014


	//----- nvinfo : EIATTR_PARAM_CBANK
	.align		4
        /*0068*/ 	.byte	0x04, 0x0a
        /*006a*/ 	.short	(.L_95 - .L_94)
	.align		4
.L_94:
        /*006c*/ 	.word	index@(.nv.constant0._Z12test_kernel5PfS_i)
        /*0070*/ 	.short	0x0380
        /*0072*/ 	.short	0x0014


	//----- nvinfo : EIATTR_SW_WAR
	.align		4
.L_95:
        /*0074*/ 	.byte	0x04, 0x36
        /*0076*/ 	.short	(.L_97 - .L_96)
.L_96:
        /*0078*/ 	.word	0x00000008
.L_97:


//--------------------- .nv.info._Z12test_kernel4PfS_i --------------------------
	.section	.nv.info._Z12test_kernel4PfS_i,"",@"SHT_CUDA_INFO"
	.sectionflags	@""
	.align	4


	//----- nvinfo : EIATTR_CUDA_API_VERSION
	.align		4
        /*0000*/ 	.byte	0x04, 0x37
        /*0002*/ 	.short	(.L_99 - .L_98)
.L_98:
        /*0004*/ 	.word	0x00000082


	//----- nvinfo : EIATTR_KPARAM_INFO
	.align		4
.L_99:
        /*0008*/ 	.byte	0x04, 0x17
        /*000a*/ 	.short	(.L_101 - .L_100)
.L_100:
        /*000c*/ 	.word	0x00000000
        /*0010*/ 	.short	0x0002
        /*0012*/ 	.short	0x0010
        /*0014*/ 	.byte	0x00, 0xf0, 0x11, 0x00


	//----- nvinfo : EIATTR_KPARAM_INFO
	.align		4
.L_101:
        /*0018*/ 	.byte	0x04, 0x17
        /*001a*/ 	.short	(.L_103 - .L_102)
.L_102:
        /*001c*/ 	.word	0x00000000
        /*0020*/ 	.short	0x0001
        /*0022*/ 	.short	0x0008
        /*0024*/ 	.byte	0x00, 0xf5, 0x21, 0x00


	//----- nvinfo : EIATTR_KPARAM_INFO
	.align		4
.L_103:
        /*0028*/ 	.byte	0x04, 0x17
        /*002a*/ 	.short	(.L_105 - .L_104)
.L_104:
        /*002c*/ 	.word	0x00000000
        /*0030*/ 	.short	0x0000
        /*0032*/ 	.short	0x0000
        /*0034*/ 	.byte	0x00, 0xf5, 0x21, 0x00


	//----- nvinfo : EIATTR_SPARSE_MMA_MASK
	.align		4
.L_105:
        /*0038*/ 	.byte	0x03, 0x50
        /*003a*/ 	.short	0x0000


	//----- nvinfo : EIATTR_MAXREG_COUNT
	.align		4
        /*003c*/ 	.byte	0x03, 0x1b
        /*003e*/ 	.short	0x00ff


	//----- nvinfo : EIATTR_MERCURY_ISA_VERSION
	.align		4
        /*0040*/ 	.byte	0x03, 0x5f
        /*0042*/ 	.short	0x0101


	//----- nvinfo : EIATTR_COOP_GROUP_MASK_REGIDS
	.align		4
        /*0044*/ 	.byte	0x04, 0x29
        /*0046*/ 	.short	(.L_107 - .L_106)


	//   ....[0]....
.L_106:
        /*0048*/ 	.word	0xffffffff


	//----- nvinfo : EIATTR_COOP_GROUP_INSTR_OFFSETS
	.align		4
.L_107:
        /*004c*/ 	.byte	0x04, 0x28
        /*004e*/ 	.short	(.L_109 - .L_108)


	//   ....[0]....
.L_108:
        /*0050*/ 	.word	0x000000d0


	//----- nvinfo : EIATTR_VRC_CTA_INIT_COUNT
	.align		4
.L_109:
        /*0054*/ 	.byte	0x02, 0x4a
	.zero		1
	.zero		1


	//----- nvinfo : EIATTR_EXIT_INSTR_OFFSETS
	.align		4
        /*0058*/ 	.byte	0x04, 0x1c
        /*005a*/ 	.short	(.L_111 - .L_110)


	//   ....[0]....
.L_110:
        /*005c*/ 	.word	0x00000040


	//   ....[1]....
        /*0060*/ 	.word	0x00000100


	//----- nvinfo : EIATTR_CBANK_PARAM_SIZE
	.align		4
.L_111:
        /*0064*/ 	.byte	0x03, 0x19
        /*0066*/ 	.short	0x0014


	//----- nvinfo : EIATTR_PARAM_CBANK
	.align		4
        /*0068*/ 	.byte	0x04, 0x0a
        /*006a*/ 	.short	(.L_113 - .L_112)
	.align		4
.L_112:
        /*006c*/ 	.word	index@(.nv.constant0._Z12test_kernel4PfS_i)
        /*0070*/ 	.short	0x0380
        /*0072*/ 	.short	0x0014


	//----- nvinfo : EIATTR_SW_WAR
	.align		4
.L_113:
        /*0074*/ 	.byte	0x04, 0x36
        /*0076*/ 	.short	(.L_115 - .L_114)
.L_114:
        /*0078*/ 	.word	0x00000008
.L_115:


//--------------------- .nv.info._Z12test_kernel3PfS_i --------------------------
	.section	.nv.info._Z12test_kernel3PfS_i,"",@"SHT_CUDA_INFO"
	.sectionflags	@""
	.align	4


	//----- nvinfo : EIATTR_CUDA_API_VERSION
	.align		4
        /*0000*/ 	.byte	0x04, 0x37
        /*0002*/ 	.short	(.L_117 - .L_116)
.L_116:
        /*0004*/ 	.word	0x00000082


	//----- nvinfo : EIATTR_KPARAM_INFO
	.align		4
.L_117:
        /*0008*/ 	.byte	0x04, 0x17
        /*000a*/ 	.short	(.L_119 - .L_118)
.L_118:
        /*000c*/ 	.word	0x00000000
        /*0010*/ 	.short	0x0002
        /*0012*/ 	.short	0x0010
        /*0014*/ 	.byte	0x00, 0xf0, 0x11, 0x00


	//----- nvinfo : EIATTR_KPARAM_INFO
	.align		4
.L_119:
        /*0018*/ 	.byte	0x04, 0x17
        /*001a*/ 	.short	(.L_121 - .L_120)
.L_120:
        /*001c*/ 	.word	0x00000000
        /*0020*/ 	.short	0x0001
        /*0022*/ 	.short	0x0008
        /*0024*/ 	.byte	0x00, 0xf5, 0x21, 0x00


	//----- nvinfo : EIATTR_KPARAM_INFO
	.align		4
.L_121:
        /*0028*/ 	.byte	0x04, 0x17
        /*002a*/ 	.short	(.L_123 - .L_122)
.L_122:
        /*002c*/ 	.word	0x00000000
        /*0030*/ 	.short	0x0000
        /*0032*/ 	.short	0x0000
        /*0034*/ 	.byte	0x00, 0xf5, 0x21, 0x00


	//----- nvinfo : EIATTR_SPARSE_MMA_MASK
	.align		4
.L_123:
        /*0038*/ 	.byte	0x03, 0x50
        /*003a*/ 	.short	0x0000


	//----- nvinfo : EIATTR_MAXREG_COUNT
	.align		4
        /*003c*/ 	.byte	0x03, 0x1b
        /*003e*/ 	.short	0x00ff


	//----- nvinfo : EIATTR_MERCURY_ISA_VERSION
	.align		4
        /*0040*/ 	.byte	0x03, 0x5f
        /*0042*/ 	.short	0x0101


	//----- nvinfo : EIATTR_COOP_GROUP_MASK_REGIDS
	.align		4
        /*0044*/ 	.byte	0x04, 0x29
        /*0046*/ 	.short	(.L_125 - .L_124)


	//   ....[0]....
.L_124:
        /*0048*/ 	.word	0xffffffff


	//----- nvinfo : EIATTR_COOP_GROUP_INSTR_OFFSETS
	.align		4
.L_125:
        /*004c*/ 	.byte	0x04, 0x28
        /*004e*/ 	.short	(.L_127 - .L_126)


	//   ....[0]....
.L_126:
        /*0050*/ 	.word	0x000000d0


	//----- nvinfo : EIATTR_VRC_CTA_INIT_COUNT
	.align		4
.L_127:
        /*0054*/ 	.byte	0x02, 0x4a
	.zero		1
	.zero		1


	//----- nvinfo : EIATTR_EXIT_INSTR_OFFSETS
	.align		4
        /*0058*/ 	.byte	0x04, 0x1c
        /*005a*/ 	.short	(.L_129 - .L_128)


	//   ....[0]....
.L_128:
        /*005c*/ 	.word	0x00000040


	//   ....[1]....
        /*0060*/ 	.word	0x00000110


	//----- nvinfo : EIATTR_CBANK_PARAM_SIZE
	.align		4
.L_129:
        /*0064*/ 	.byte	0x03, 0x19
        /*0066*/ 	.short	0x0014


	//----- nvinfo : EIATTR_PARAM_CBANK
	.align		4
        /*0068*/ 	.byte	0x04, 0x0a
        /*006a*/ 	.short	(.L_131 - .L_130)
	.align		4
.L_130:
        /*006c*/ 	.word	index@(.nv.constant0._Z12test_kernel3PfS_i)
        /*0070*/ 	.short	0x0380
        /*0072*/ 	.short	0x0014


	//----- nvinfo : EIATTR_SW_WAR
	.align		4
.L_131:
        /*0074*/ 	.byte	0x04, 0x36
        /*0076*/ 	.short	(.L_133 - .L_132)
.L_132:
        /*0078*/ 	.word	0x00000008
.L_133:


//--------------------- .nv.info._Z12test_kernel2PfS_i --------------------------
	.section	.nv.info._Z12test_kernel2PfS_i,"",@"SHT_CUDA_INFO"
	.sectionflags	@""
	.align	4


	//----- nvinfo : EIATTR_CUDA_API_VERSION
	.align		4
        /*0000*/ 	.byte	0x04, 0x37
        /*0002*/ 	.short	(.L_135 - .L_134)
.L_134:
        /*0004*/ 	.word	0x00000082


	//----- nvinfo : EIATTR_KPARAM_INFO
	.align		4
.L_135:
        /*0008*/ 	.byte	0x04, 0x17
        /*000a*/ 	.short	(.L_137 - .L_136)
.L_136:
        /*000c*/ 	.word	0x00000000
        /*0010*/ 	.short	0x0002
        /*0012*/ 	.short	0x0010
        /*0014*/ 	.byte	0x00, 0xf0, 0x11, 0x00


	//----- nvinfo : EIATTR_KPARAM_INFO
	.align		4
.L_137:
        /*0018*/ 	.byte	0x04, 0x17
        /*001a*/ 	.short	(.L_139 - .L_138)
.L_138:
        /*001c*/ 	.word	0x00000000
        /*0020*/ 	.short	0x0001
        /*0022*/ 	.short	0x0008
        /*0024*/ 	.byte	0x00, 0xf5, 0x21, 0x00


	//----- nvinfo : EIATTR_KPARAM_INFO
	.align		4
.L_139:
        /*0028*/ 	.byte	0x04, 0x17
        /*002a*/ 	.short	(.L_141 - .L_140)
.L_140:
        /*002c*/ 	.word	0x00000000
        /*0030*/ 	.short	0x0000
        /*0032*/ 	.short	0x0000
        /*0034*/ 	.byte	0x00, 0xf5, 0x21, 0x00


	//----- nvinfo : EIATTR_SPARSE_MMA_MASK
	.align		4
.L_141:
        /*0038*/ 	.byte	0x03, 0x50
        /*003a*/ 	.short	0x0000


	//----- nvinfo : EIATTR_MAXREG_COUNT
	.align		4
        /*003c*/ 	.byte	0x03, 0x1b
        /*003e*/ 	.short	0x00ff


	//----- nvinfo : EIATTR_MERCURY_ISA_VERSION
	.align		4
        /*0040*/ 	.byte	0x03, 0x5f
        /*0042*/ 	.short	0x0101


	//----- nvinfo : EIATTR_COOP_GROUP_MASK_REGIDS
	.align		4
        /*0044*/ 	.byte	0x04, 0x29
        /*0046*/ 	.short	(.L_143 - .L_142)


	//   ....[0]....
.L_142:
        /*0048*/ 	.word	0xffffffff


	//----- nvinfo : EIATTR_COOP_GROUP_INSTR_OFFSETS
	.align		4
.L_143:
        /*004c*/ 	.byte	0x04, 0x28
        /*004e*/ 	.short	(.L_145 - .L_144)


	//   ....[0]....
.L_144:
        /*0050*/ 	.word	0x000000c0


	//----- nvinfo : EIATTR_VRC_CTA_INIT_COUNT
	.align		4
.L_145:
        /*0054*/ 	.byte	0x02, 0x4a
	.zero		1
	.zero		1


	//----- nvinfo : EIATTR_EXIT_INSTR_OFFSETS
	.align		4
        /*0058*/ 	.byte	0x04, 0x1c
        /*005a*/ 	.short	(.L_147 - .L_146)


	//   ....[0]....
.L_146:
        /*005c*/ 	.word	0x00000040


	//   ....[1]....
        /*0060*/ 	.word	0x00000100


	//----- nvinfo : EIATTR_CBANK_PARAM_SIZE
	.align		4
.L_147:
        /*0064*/ 	.byte	0x03, 0x19
        /*0066*/ 	.short	0x0014


	//----- nvinfo : EIATTR_PARAM_CBANK
	.align		4
        /*0068*/ 	.byte	0x04, 0x0a
        /*006a*/ 	.short	(.L_149 - .L_148)
	.align		4
.L_148:
        /*006c*/ 	.word	index@(.nv.constant0._Z12test_kernel2PfS_i)
        /*0070*/ 	.short	0x0380
        /*0072*/ 	.short	0x0014


	//----- nvinfo : EIATTR_SW_WAR
	.align		4
.L_149:
        /*0074*/ 	.byte	0x04, 0x36
        /*0076*/ 	.short	(.L_151 - .L_150)
.L_150:
        /*0078*/ 	.word	0x00000008
.L_151:


//--------------------- .nv.info._Z11test_kernelPfS_i --------------------------
	.section	.nv.info._Z11test_kernelPfS_i,"",@"SHT_CUDA_INFO"
	.sectionflags	@""
	.align	4


	//----- nvinfo : EIATTR_CUDA_API_VERSION
	.align		4
        /*0000*/ 	.byte	0x04, 0x37
        /*0002*/ 	.short	(.L_153 - .L_152)
.L_152:
        /*0004*/ 	.word	0x00000082


	//----- nvinfo : EIATTR_KPARAM_INFO
	.align		4
.L_153:
        /*0008*/ 	.byte	0x04, 0x17
        /*000a*/ 	.short	(.L_155 - .L_154)
.L_154:
        /*000c*/ 	.word	0x00000000
        /*0010*/ 	.short	0x0002
        /*0012*/ 	.short	0x0010
        /*0014*/ 	.byte	0x00, 0xf0, 0x11, 0x00


	//----- nvinfo : EIATTR_KPARAM_INFO
	.align		4
.L_155:
        /*0018*/ 	.byte	0x04, 0x17
        /*001a*/ 	.short	(.L_157 - .L_156)
.L_156:
        /*001c*/ 	.word	0x00000000
        /*0020*/ 	.short	0x0001
        /*0022*/ 	.short	0x0008
        /*0024*/ 	.byte	0x00, 0xf5, 0x21, 0x00


	//----- nvinfo : EIATTR_KPARAM_INFO
	.align		4
.L_157:
        /*0028*/ 	.byte	0x04, 0x17
        /*002a*/ 	.short	(.L_159 - .L_158)
.L_158:
        /*002c*/ 	.word	0x00000000
        /*0030*/ 	.short	0x0000
        /*0032*/ 	.short	0x0000
        /*0034*/ 	.byte	0x00, 0xf5, 0x21, 0x00


	//----- nvinfo : EIATTR_SPARSE_MMA_MASK
	.align		4
.L_159:
        /*0038*/ 	.byte	0x03, 0x50
        /*003a*/ 	.short	0x0000


	//----- nvinfo : EIATTR_MAXREG_COUNT
	.align		4
        /*003c*/ 	.byte	0x03, 0x1b
        /*003e*/ 	.short	0x00ff


	//----- nvinfo : EIATTR_MERCURY_ISA_VERSION
	.align		4
        /*0040*/ 	.byte	0x03, 0x5f
        /*0042*/ 	.short	0x0101


	//----- nvinfo : EIATTR_COOP_GROUP_MASK_REGIDS
	.align		4
        /*0044*/ 	.byte	0x04, 0x29
        /*0046*/ 	.short	(.L_161 - .L_160)


	//   ....[0]....
.L_160:
        /*0048*/ 	.word	0xffffffff


	//----- nvinfo : EIATTR_COOP_GROUP_INSTR_OFFSETS
	.align		4
.L_161:
        /*004c*/ 	.byte	0x04, 0x28
        /*004e*/ 	.short	(.L_163 - .L_162)


	//   ....[0]....
.L_162:
        /*0050*/ 	.word	0x000000c0


	//----- nvinfo : EIATTR_VRC_CTA_INIT_COUNT
	.align		4
.L_163:
        /*0054*/ 	.byte	0x02, 0x4a
	.zero		1
	.zero		1


	//----- nvinfo : EIATTR_EXIT_INSTR_OFFSETS
	.align		4
        /*0058*/ 	.byte	0x04, 0x1c
        /*005a*/ 	.short	(.L_165 - .L_164)


	//   ....[0]....
.L_164:
        /*005c*/ 	.word	0x00000040


	//   ....[1]....
        /*0060*/ 	.word	0x00000100


	//----- nvinfo : EIATTR_CBANK_PARAM_SIZE
	.align		4
.L_165:
        /*0064*/ 	.byte	0x03, 0x19
        /*0066*/ 	.short	0x0014


	//----- nvinfo : EIATTR_PARAM_CBANK
	.align		4
        /*0068*/ 	.byte	0x04, 0x0a
        /*006a*/ 	.short	(.L_167 - .L_166)
	.align		4
.L_166:
        /*006c*/ 	.word	index@(.nv.constant0._Z11test_kernelPfS_i)
        /*0070*/ 	.short	0x0380
        /*0072*/ 	.short	0x0014


	//----- nvinfo : EIATTR_SW_WAR
	.align		4
.L_167:
        /*0074*/ 	.byte	0x04, 0x36
        /*0076*/ 	.short	(.L_169 - .L_168)
.L_168:
        /*0078*/ 	.word	0x00000008
.L_169:


//--------------------- .nv.callgraph             --------------------------
	.section	.nv.callgraph,"",@"SHT_CUDA_CALLGRAPH"
	.align	4
	.sectionentsize	8
	.align		4
        /*0000*/ 	.word	0x00000000
	.align		4
        /*0004*/ 	.word	0xffffffff
	.align		4
        /*0008*/ 	.word	0x00000000
	.align		4
        /*000c*/ 	.word	0xfffffffe
	.align		4
        /*0010*/ 	.word	0x00000000
	.align		4
        /*0014*/ 	.word	0xfffffffd
	.align		4
        /*0018*/ 	.word	0x00000000
	.align		4
        /*001c*/ 	.word	0xfffffffc


//--------------------- .text._Z12test_kernel7PfS_i --------------------------
	.section	.text._Z12test_kernel7PfS_i,"ax",@progbits
	.align	128
        .global         _Z12test_kernel7PfS_i
        .type           _Z12test_kernel7PfS_i,@function
        .size           _Z12test_kernel7PfS_i,(.L_x_28 - _Z12test_kernel7PfS_i)
        .other          _Z12test_kernel7PfS_i,@"STO_CUDA_ENTRY STV_DEFAULT"
_Z12test_kernel7PfS_i:
.text._Z12test_kernel7PfS_i:
[----:B------:R-:W-:Y:S01]  /*0000*/  LDC R1, c[0x0][0x37c] ;  /* 0x0000df00ff017b82 */ /* 0x000fe20000000800 */
[----:B------:R-:W0:Y:S07]  /*0010*/  S2R R0, SR_TID.X ;  /* 0x0000000000007919 */ /* 0x000e2e0000002100 */
[----:B------:R-:W0:Y:S01]  /*0020*/  LDC.64 R2, c[0x0][0x380] ;  /* 0x0000e000ff027b82 */ /* 0x000e220000000a00 */
[----:B------:R-:W1:Y:S01]  /*0030*/  LDCU.64 UR6, c[0x0][0x358] ;  /* 0x00006b00ff0677ac */ /* 0x000e620008000a00 */
[----:B0-----:R-:W-:-:S06]  /*0040*/  IMAD.WIDE.U32 R2, R0, 0x4, R2 ;  /* 0x0000000400027825 */ /* 0x001fcc00078e0002 */
[----:B-1----:R-:W2:Y:S01]  /*0050*/  LDG.E R2, desc[UR6][R2.64] ;  /* 0x0000000602027981 */ /* 0x002ea2000c1e1900 */
[----:B------:R-:W-:Y:S02]  /*0060*/  VOTE.ANY R5, PT, PT ;  /* 0x0000000000057806 */ /* 0x000fe400038e0100 */
[----:B------:R-:W-:Y:S01]  /*0070*/  LOP3.LUT P0, RZ, R0, 0x1f, RZ, 0xc0, !PT ;  /* 0x0000001f00ff7812 */ /* 0x000fe2000780c0ff */
[----:B--2---:R-:W0:Y:S02]  /*0080*/  SHFL.DOWN PT, R7, R2, 0x10, 0x1f ;  /* 0x0a001f0002077f89 */ /* 0x004e2400000e0000 */
[----:B0-----:R-:W-:-:S05]  /*0090*/  FADD R4, R2, R7 ;  /* 0x0000000702047221 */ /* 0x001fca0000000000 */
[----:B------:R-:W0:Y:S02]  /*00a0*/  SHFL.DOWN PT, R7, R4, 0x8, 0x1f ;  /* 0x09001f0004077f89 */ /* 0x000e2400000e0000 */
[----:B0-----:R-:W-:-:S05]  /*00b0*/  FADD R6, R4, R7 ;  /* 0x0000000704067221 */ /* 0x001fca0000000000 */
[----:B------:R-:W0:Y:S02]  /*00c0*/  SHFL.DOWN PT, R7, R6, 0x4, 0x1f ;  /* 0x08801f0006077f89 */ /* 0x000e2400000e0000 */
[----:B0-----:R-:W-:-:S05]  /*00d0*/  FADD R8, R6, R7 ;  /* 0x0000000706087221 */ /* 0x001fca0000000000 */
[----:B------:R-:W0:Y:S02]  /*00e0*/  SHFL.DOWN PT, R7, R8, 0x2, 0x1f ;  /* 0x08401f0008077f89 */ /* 0x000e2400000e0000 */
[----:B0-----:R-:W-:-:S05]  /*00f0*/  FADD R10, R8, R7 ;  /* 0x00000007080a7221 */ /* 0x001fca0000000000 */
[----:B------:R-:W0:Y:S02]  /*0100*/  SHFL.DOWN PT, R7, R10, 0x1, 0x1f ;  /* 0x08201f000a077f89 */ /* 0x000e2400000e0000 */
[----:B0-----:R-:W-:Y:S01]  /*0110*/  FADD R7, R10, R7 ;  /* 0x000000070a077221 */ /* 0x001fe20000000000 */
[----:B------:R-:W-:Y:S06]  /*0120*/  @P0 BRA `(.L_x_0) ;  /* 0x0000000000780947 */ /* 0x000fec0003800000 */
[----:B------:R-:W-:-:S04]  /*0130*/  VOTE.ANY R2, PT, PT ;  /* 0x0000000000027806 */ /* 0x000fc800038e0100 */
[----:B------:R-:W-:-:S13]  /*0140*/  R2UR UR4, R2 ;  /* 0x00000000020472ca */ /* 0x000fda00000e0000 */
[----:B------:R-:W-:Y:S05]  /*0150*/  BRA.DIV UR4, `(.L_x_1) ;  /* 0x0000000204b07947 */ /* 0x000fea000b800000 */
[----:B------:R0:W1:Y:S02]  /*0160*/  SHFL.DOWN PT, R2, R7, 0x10, 0x1f ;  /* 0x0a001f0007027f89 */ /* 0x00006400000e0000 */
.L_x_8:
[----:B------:R-:W-:Y:S01]  /*0170*/  VOTE.ANY R3, PT, PT ;  /* 0x0000000000037806 */ /* 0x000fe200038e0100 */
[----:B-1----:R-:W-:-:S03]  /*0180*/  FADD R2, R7, R2 ;  /* 0x0000000207027221 */ /* 0x002fc60000000000 */
[----:B------:R-:W-:-:S13]  /*0190*/  R2UR UR4, R3 ;  /* 0x00000000030472ca */ /* 0x000fda00000e0000 */
[----:B------:R-:W-:Y:S05]  /*01a0*/  BRA.DIV UR4, `(.L_x_2) ;  /* 0x0000000204bc7947 */ /* 0x000fea000b800000 */
[----:B------:R1:W2:Y:S02]  /*01b0*/  SHFL.DOWN PT, R3, R2, 0x8, 0x1f ;  /* 0x09001f0002037f89 */ /* 0x0002a400000e0000 */
.L_x_11:
[----:B------:R-:W-:Y:S01]  /*01c0*/  VOTE.ANY R4, PT, PT ;  /* 0x0000000000047806 */ /* 0x000fe200038e0100 */
[----:B--2---:R-:W-:-:S03]  /*01d0*/  FADD R3, R2, R3 ;  /* 0x0000000302037221 */ /* 0x004fc60000000000 */
[----:B------:R-:W-:-:S13]  /*01e0*/  R2UR UR4, R4 ;  /* 0x00000000040472ca */ /* 0x000fda00000e0000 */
[----:B------:R-:W-:Y:S05]  /*01f0*/  BRA.DIV UR4, `(.L_x_3) ;  /* 0x0000000204d47947 */ /* 0x000fea000b800000 */
[----:B------:R2:W3:Y:S02]  /*0200*/  SHFL.DOWN PT, R4, R3, 0x4, 0x1f ;  /* 0x08801f0003047f89 */ /* 0x0004e400000e0000 */
.L_x_14:
[----:B------:R-:W-:Y:S01]  /*0210*/  VOTE.ANY R5, PT, PT ;  /* 0x0000000000057806 */ /* 0x000fe200038e0100 */
[----:B---3--:R-:W-:-:S03]  /*0220*/  FADD R4, R3, R4 ;  /* 0x0000000403047221 */ /* 0x008fc60000000000 */
[----:B------:R-:W-:-:S13]  /*0230*/  R2UR UR4, R5 ;  /* 0x00000000050472ca */ /* 0x000fda00000e0000 */
[----:B------:R-:W-:Y:S05]  /*0240*/  BRA.DIV UR4, `(.L_x_4) ;  /* 0x0000000204ec7947 */ /* 0x000fea000b800000 */
[----:B------:R3:W4:Y:S02]  /*0250*/  SHFL.DOWN PT, R5, R4, 0x2, 0x1f ;  /* 0x08401f0004057f89 */ /* 0x00072400000e0000 */
.L_x_17:
[----:B-1----:R-:W-:Y:S01]  /*0260*/  VOTE.ANY R2, PT, PT ;  /* 0x0000000000027806 */ /* 0x002fe200038e0100 */
[----:B----4-:R-:W-:-:S03]  /*0270*/  FADD R5, R4, R5 ;  /* 0x0000000504057221 */ /* 0x010fc60000000000 */
[----:B------:R-:W-:-:S13]  /*0280*/  R2UR UR4, R2 ;  /* 0x00000000020472ca */ /* 0x000fda00000e0000 */
[----:B------:R-:W-:Y:S05]  /*0290*/  BRA.DIV UR4, `(.L_x_5) ;  /* 0x0000000604047947 */ /* 0x000fea000b800000 */
[----:B------:R1:W4:Y:S02]  /*02a0*/  SHFL.DOWN PT, R2, R5, 0x1, 0x1f ;  /* 0x08201f0005027f89 */ /* 0x00032400000e0000 */
.L_x_20:
[----:B------:R-:W5:Y:S01]  /*02b0*/  S2UR UR5, SR_CgaCtaId ;  /* 0x00000000000579c3 */ /* 0x000f620000008800 */
[----:B------:R-:W-:Y:S01]  /*02c0*/  UMOV UR4, 0x400 ;  /* 0x0000040000047882 */ /* 0x000fe20000000000 */
[----:B----4-:R-:W-:Y:S01]  /*02d0*/  FADD R2, R5, R2 ;  /* 0x0000000205027221 */ /* 0x010fe20000000000 */
[----:B-----5:R-:W-:-:S06]  /*02e0*/  ULEA UR4, UR5, UR4, 0x18 ;  /* 0x0000000405047291 */ /* 0x020fcc000f8ec0ff */
[----:B--2---:R-:W-:-:S05]  /*02f0*/  LEA.HI R3, R0, UR4, RZ, 0x1d ;  /* 0x0000000400037c11 */ /* 0x004fca000f8fe8ff */
[----:B------:R2:W-:Y:S02]  /*0300*/  STS [R3], R2 ;  /* 0x0000000203007388 */ /* 0x0005e40000000800 */
.L_x_0:
[----:B------:R-:W-:Y:S01]  /*0310*/  ISETP.GT.U32.AND P0, PT, R0, 0x1f, PT ;  /* 0x0000001f0000780c */ /* 0x000fe20003f04070 */
[----:B------:R-:W-:Y:S05]  /*0320*/  WARPSYNC.ALL ;  /* 0x0000000000007948 */ /* 0x000fea0003800000 */
[----:B------:R-:W-:Y:S07]  /*0330*/  BAR.SYNC.DEFER_BLOCKING 0x0 ;  /* 0x0000000000007b1d */ /* 0x000fee0000010000 */
[----:B------:R-:W-:Y:S05]  /*0340*/  @P0 BRA `(.L_x_6) ;  /* 0x0000000000240947 */ /* 0x000fea0003800000 */
[----:B------:R-:W4:Y:S01]  /*0350*/  S2UR UR5, SR_CgaCtaId ;  /* 0x00000000000579c3 */ /* 0x000f220000008800 */
[----:B------:R-:W-:-:S07]  /*0360*/  UMOV UR4, 0x400 ;  /* 0x0000040000047882 */ /* 0x000fce0000000000 */
[----:B--2---:R-:W2:Y:S01]  /*0370*/  LDC.64 R2, c[0x0][0x388] ;  /* 0x0000e200ff027b82 */ /* 0x004ea20000000a00 */
[----:B----4-:R-:W-:-:S06]  /*0380*/  ULEA UR4, UR5, UR4, 0x18 ;  /* 0x0000000405047291 */ /* 0x010fcc000f8ec0ff */
[C---:B---3--:R-:W-:Y:S01]  /*0390*/  LEA R4, R0.reuse, UR4, 0x2 ;  /* 0x0000000400047c11 */ /* 0x048fe2000f8e10ff */
[----:B--2---:R-:W-:-:S04]  /*03a0*/  IMAD.WIDE.U32 R2, R0, 0x4, R2 ;  /* 0x0000000400027825 */ /* 0x004fc800078e0002 */
[----:B-1----:R-:W1:Y:S04]  /*03b0*/  LDS R5, [R4] ;  /* 0x0000000004057984 */ /* 0x002e680000000800 */
[----:B-1----:R-:W-:Y:S01]  /*03c0*/  STG.E desc[UR6][R2.64], R5 ;  /* 0x0000000502007986 */ /* 0x002fe2000c101906 */
[----:B------:R-:W-:Y:S05]  /*03d0*/  EXIT ;  /* 0x000000000000794d */ /* 0x000fea0003800000 */
.L_x_6:
[----:B--2---:R-:W2:Y:S02]  /*03e0*/  LDC.64 R2, c[0x0][0x388] ;  /* 0x0000e200ff027b82 */ /* 0x004ea40000000a00 */
[----:B--2---:R-:W-:-:S05]  /*03f0*/  IMAD.WIDE.U32 R2, R0, 0x4, R2 ;  /* 0x0000000400027825 */ /* 0x004fca00078e0002 */
[----:B------:R-:W-:Y:S01]  /*0400*/  STG.E desc[UR6][R2.64], RZ ;  /* 0x000000ff02007986 */ /* 0x000fe2000c101906 */
[----:B------:R-:W-:Y:S05]  /*0410*/  EXIT ;  /* 0x000000000000794d */ /* 0x000fea0003800000 */
.L_x_1:
[----:B------:R-:W-:Y:S01]  /*0420*/  MOV R6, R2 ;  /* 0x0000000200067202 */ /* 0x000fe20000000f00 */
[----:B------:R-:W-:Y:S02]  /*0430*/  IMAD.MOV.U32 R8, RZ, RZ, 0x10 ;  /* 0x00000010ff087424 */ /* 0x000fe400078e00ff */
[----:B------:R-:W-:-:S07]  /*0440*/  IMAD.MOV.U32 R9, RZ, RZ, 0x1f ;  /* 0x0000001fff097424 */ /* 0x000fce00078e00ff */
[----:B------:R-:W-:Y:S05]  /*0450*/  WARPSYNC.COLLECTIVE R6, `(.L_x_7) ;  /* 0x0000000006087348 */ /* 0x000fea0003c00000 */
[----:B------:R0:W1:Y:S02]  /*0460*/  SHFL.DOWN P0, R6, R7, R8, R9 ;  /* 0x0800000807067389 */ /* 0x0000640000000009 */
[----:B01----:R-:W-:Y:S05]  /*0470*/  ENDCOLLECTIVE ;  /* 0x000000000000791b */ /* 0x003fea0003800000 */
.L_x_7:
[----:B------:R-:W-:Y:S01]  /*0480*/  IMAD.MOV.U32 R2, RZ, RZ, R6 ;  /* 0x000000ffff027224 */ /* 0x000fe200078e0006 */
[----:B------:R-:W-:Y:S06]  /*0490*/  BRA `(.L_x_8) ;  /* 0xfffffffc00347947 */ /* 0x000fec000383ffff */
.L_x_2:
[----:B------:R-:W-:Y:S01]  /*04a0*/  HFMA2 R9, -RZ, RZ, 0, 1.847743988037109375e-06 ;  /* 0x0000001fff097431 */ /* 0x000fe200000001ff */
[----:B------:R-:W-:Y:S01]  /*04b0*/  BSSY B0, `(.L_x_9) ;  /* 0x0000007000007945 */ /* 0x000fe20003800000 */
[----:B0-----:R-:W-:Y:S01]  /*04c0*/  MOV R7, R2 ;  /* 0x0000000200077202 */ /* 0x001fe20000000f00 */
[----:B------:R-:W-:Y:S02]  /*04d0*/  IMAD.MOV.U32 R8, RZ, RZ, 0x8 ;  /* 0x00000008ff087424 */ /* 0x000fe400078e00ff */
[----:B------:R-:W-:-:S07]  /*04e0*/  IMAD.MOV.U32 R6, RZ, RZ, R3 ;  /* 0x000000ffff067224 */ /* 0x000fce00078e0003 */
[----:B------:R-:W-:Y:S05]  /*04f0*/  WARPSYNC.COLLECTIVE R6, `(.L_x_10) ;  /* 0x0000000006087348 */ /* 0x000fea0003c00000 */
[----:B------:R0:W1:Y:S02]  /*0500*/  SHFL.DOWN P0, R6, R7, R8, R9 ;  /* 0x0800000807067389 */ /* 0x0000640000000009 */
[----:B01----:R-:W-:Y:S05]  /*0510*/  ENDCOLLECTIVE ;  /* 0x000000000000791b */ /* 0x003fea0003800000 */
.L_x_10:
[----:B------:R-:W-:Y:S05]  /*0520*/  BSYNC B0 ;  /* 0x0000000000007941 */ /* 0x000fea0003800000 */
.L_x_9:
[----:B------:R-:W-:Y:S01]  /*0530*/  MOV R3, R6 ;  /* 0x0000000600037202 */ /* 0x000fe20000000f00 */
[----:B------:R-:W-:Y:S06]  /*0540*/  BRA `(.L_x_11) ;  /* 0xfffffffc001c7947 */ /* 0x000fec000383ffff */
.L_x_3:
[----:B------:R-:W-:Y:S01]  /*0550*/  HFMA2 R8, -RZ, RZ, 0, 2.384185791015625e-07 ;  /* 0x00000004ff087431 */ /* 0x000fe200000001ff */
[----:B------:R-:W-:Y:S01]  /*0560*/  BSSY B0, `(.L_x_12) ;  /* 0x0000007000007945 */ /* 0x000fe20003800000 */
[----:B0-----:R-:W-:Y:S01]  /*0570*/  IMAD.MOV.U32 R7, RZ, RZ, R3 ;  /* 0x000000ffff077224 */ /* 0x001fe200078e0003 */
[----:B------:R-:W-:Y:S01]  /*0580*/  MOV R6, R4 ;  /* 0x0000000400067202 */ /* 0x000fe20000000f00 */
[----:B------:R-:W-:-:S07]  /*0590*/  IMAD.MOV.U32 R9, RZ, RZ, 0x1f ;  /* 0x0000001fff097424 */ /* 0x000fce00078e00ff */
[----:B-1----:R-:W-:Y:S05]  /*05a0*/  WARPSYNC.COLLECTIVE R6, `(.L_x_13) ;  /* 0x0000000006087348 */ /* 0x002fea0003c00000 */
[----:B------:R0:W2:Y:S02]  /*05b0*/  SHFL.DOWN P0, R6, R7, R8, R9 ;  /* 0x0800000807067389 */ /* 0x0000a40000000009 */
[----:B012---:R-:W-:Y:S05]  /*05c0*/  ENDCOLLECTIVE ;  /* 0x000000000000791b */ /* 0x007fea0003800000 */
.L_x_13:
[----:B------:R-:W-:Y:S05]  /*05d0*/  BSYNC B0 ;  /* 0x0000000000007941 */ /* 0x000fea0003800000 */
.L_x_12:
[----:B------:R-:W-:Y:S01]  /*05e0*/  IMAD.MOV.U32 R4, RZ, RZ, R6 ;  /* 0x000000ffff047224 */ /* 0x000fe200078e0006 */
[----:B------:R-:W-:Y:S06]  /*05f0*/  BRA `(.L_x_14) ;  /* 0xfffffffc00047947 */ /* 0x000fec000383ffff */
.L_x_4:
[----:B------:R-:W-:Y:S01]  /*0600*/  HFMA2 R9, -RZ, RZ, 0, 1.847743988037109375e-06 ;  /* 0x0000001fff097431 */ /* 0x000fe200000001ff */
[----:B------:R-:W-:Y:S01]  /*0610*/  BSSY B0, `(.L_x_15) ;  /* 0x0000007000007945 */ /* 0x000fe20003800000 */
[----:B0-----:R-:W-:Y:S01]  /*0620*/  MOV R7, R4 ;  /* 0x0000000400077202 */ /* 0x001fe20000000f00 */
[----:B------:R-:W-:Y:S02]  /*0630*/  IMAD.MOV.U32 R8, RZ, RZ, 0x2 ;  /* 0x00000002ff087424 */ /* 0x000fe400078e00ff */
[----:B------:R-:W-:-:S07]  /*0640*/  IMAD.MOV.U32 R6, RZ, RZ, R5 ;  /* 0x000000ffff067224 */ /* 0x000fce00078e0005 */
[----:B-12---:R-:W-:Y:S05]  /*0650*/  WARPSYNC.COLLECTIVE R6, `(.L_x_16) ;  /* 0x0000000006087348 */ /* 0x006fea0003c00000 */
[----:B------:R0:W3:Y:S02]  /*0660*/  SHFL.DOWN P0, R6, R7, R8, R9 ;  /* 0x0800000807067389 */ /* 0x0000e40000000009 */
[----:B0123--:R-:W-:Y:S05]  /*0670*/  ENDCOLLECTIVE ;  /* 0x000000000000791b */ /* 0x00ffea0003800000 */
.L_x_16:
[----:B------:R-:W-:Y:S05]  /*0680*/  BSYNC B0 ;  /* 0x0000000000007941 */ /* 0x000fea0003800000 */
.L_x_15:
[----:B------:R-:W-:Y:S01]  /*0690*/  MOV R5, R6 ;  /* 0x0000000600057202 */ /* 0x000fe20000000f00 */
[----:B------:R-:W-:Y:S06]  /*06a0*/  BRA `(.L_x_17) ;  /* 0xfffffff800ec7947 */ /* 0x000fec000383ffff */
.L_x_5:
[----:B------:R-:W-:Y:S01]  /*06b0*/  HFMA2 R8, -RZ, RZ, 0, 5.9604644775390625e-08 ;  /* 0x00000001ff087431 */ /* 0x000fe200000001ff */
[----:B------:R-:W-:Y:S01]  /*06c0*/  BSSY B0, `(.L_x_18) ;  /* 0x0000007000007945 */ /* 0x000fe20003800000 */
[----:B0-----:R-:W-:Y:S01]  /*06d0*/  IMAD.MOV.U32 R7, RZ, RZ, R5 ;  /* 0x000000ffff077224 */ /* 0x001fe200078e0005 */
[----:B------:R-:W-:Y:S01]  /*06e0*/  MOV R6, R2 ;  /* 0x0000000200067202 */ /* 0x000fe20000000f00 */
[----:B------:R-:W-:-:S07]  /*06f0*/  IMAD.MOV.U32 R9, RZ, RZ, 0x1f ;  /* 0x0000001fff097424 */ /* 0x000fce00078e00ff */
[----:B--23--:R-:W-:Y:S05]  /*0700*/  WARPSYNC.COLLECTIVE R6, `(.L_x_19) ;  /* 0x0000000006087348 */ /* 0x00cfea0003c00000 */
[----:B------:R0:W1:Y:S02]  /*0710*/  SHFL.DOWN P0, R6, R7, R8, R9 ;  /* 0x0800000807067389 */ /* 0x0000640000000009 */
[----:B0123--:R-:W-:Y:S05]  /*0720*/  ENDCOLLECTIVE ;  /* 0x000000000000791b */ /* 0x00ffea0003800000 */
.L_x_19:
[----:B------:R-:W-:Y:S05]  /*0730*/  BSYNC B0 ;  /* 0x0000000000007941 */ /* 0x000fea0003800000 */
.L_x_18:
[----:B------:R-:W-:Y:S01]  /*0740*/  IMAD.MOV.U32 R2, RZ, RZ, R6 ;  /* 0x000000ffff027224 */ /* 0x000fe200078e0006 */
[----:B------:R-:W-:Y:S06]  /*0750*/  BRA `(.L_x_20) ;  /* 0xfffffff800d47947 */ /* 0x000fec000383ffff */
.L_x_21:
[----:B------:R-:W-:-:S00]  /*0760*/  BRA `(.L_x_21) ;  /* 0xfffffffc00fc7947 */ /* 0x000fc0000383ffff */
[----:B------:R-:W-:-:S00]  /*0770*/  NOP ;  /* 0x0000000000007918 */ /* 0x000fc00000000000 */
        /* <DEDUP_REMOVED lines=8> */
.L_x_28:


//--------------------- .text._Z12test_kernel6PfS_i --------------------------
	.section	.text._Z12test_kernel6PfS_i,"ax",@progbits
	.align	128
        .global         _Z12test_kernel6PfS_i
        .type           _Z12test_kernel6PfS_i,@function
        .size           _Z12test_kernel6PfS_i,(.L_x_29 - _Z12test_kernel6PfS_i)
        .other          _Z12test_kernel6PfS_i,@"STO_CUDA_ENTRY STV_DEFAULT"
_Z12test_kernel6PfS_i:
.text._Z12test_kernel6PfS_i:
[----:B------:R-:W-:Y:S01]  /*0000*/  LDC R1, c[0x0][0x37c] ;  /* 0x0000df00ff017b82 */ /* 0x000fe20000000800 */
[----:B------:R-:W0:Y:S01]  /*0010*/  S2R R9, SR_TID.X ;  /* 0x0000000000097919 */ /* 0x000e220000002100 */
[----:B------:R-:W0:Y:S02]  /*0020*/  LDCU UR4, c[0x0][0x390] ;  /* 0x00007200ff0477ac */ /* 0x000e240008000800 */
[----:B0-----:R-:W-:-:S13]  /*0030*/  ISETP.GT.AND P0, PT, R9, UR4, PT ;  /* 0x0000000409007c0c */ /* 0x001fda000bf04270 */
[----:B------:R-:W-:Y:S05]  /*0040*/  @P0 EXIT ;  /* 0x000000000000094d */ /* 0x000fea0003800000 */
[----:B------:R-:W0:Y:S01]  /*0050*/  LDC.64 R2, c[0x0][0x380] ;  /* 0x0000e000ff027b82 */ /* 0x000e220000000a00 */
[----:B------:R-:W1:Y:S07]  /*0060*/  LDCU.64 UR4, c[0x0][0x358] ;  /* 0x00006b00ff0477ac */ /* 0x000e6e0008000a00 */
[----:B------:R-:W2:Y:S01]  /*0070*/  LDC.64 R4, c[0x0][0x388] ;  /* 0x0000e200ff047b82 */ /* 0x000ea20000000a00 */
[----:B0-----:R-:W-:-:S06]  /*0080*/  IMAD.WIDE.U32 R2, R9, 0x4, R2 ;  /* 0x0000000409027825 */ /* 0x001fcc00078e0002 */
[----:B-1----:R-:W3:Y:S01]  /*0090*/  LDG.E R2, desc[UR4][R2.64] ;  /* 0x0000000402027981 */ /* 0x002ee2000c1e1900 */
[----:B--2---:R-:W-:-:S03]  /*00a0*/  IMAD.WIDE.U32 R4, R9, 0x4, R4 ;  /* 0x0000000409047825 */ /* 0x004fc600078e0004 */
[----:B---3--:R-:W0:Y:S04]  /*00b0*/  SHFL.DOWN PT, R7, R2, 0x2, 0x1f ;  /* 0x08401f0002077f89 */ /* 0x008e2800000e0000 */
[----:B0-----:R-:W-:Y:S01]  /*00c0*/  STG.E desc[UR4][R4.64], R7 ;  /* 0x0000000704007986 */ /* 0x001fe2000c101904 */
[----:B------:R-:W-:Y:S05]  /*00d0*/  EXIT ;  /* 0x000000000000794d */ /* 0x000fea0003800000 */
.L_x_22:
        /* <DEDUP_REMOVED lines=10> */
.L_x_29:


//--------------------- .text._Z12test_kernel5PfS_i --------------------------
	.section	.text._Z12test_kernel5PfS_i,"ax",@progbits
	.align	128
        .global         _Z12test_kernel5PfS_i
        .type           _Z12test_kernel5PfS_i,@function
        .size           _Z12test_kernel5PfS_i,(.L_x_30 - _Z12test_kernel5PfS_i)
        .other          _Z12test_kernel5PfS_i,@"STO_CUDA_ENTRY STV_DEFAULT"
_Z12test_kernel5PfS_i:
.text._Z12test_kernel5PfS_i:
        /* <DEDUP_REMOVED lines=11> */
[----:B---3--:R-:W0:Y:S04]  /*00b0*/  SHFL.IDX PT, R7, R2, 0x3, 0x1f ;  /* 0x00601f0002077f89 */ /* 0x008e2800000e0000 */
[----:B0-----:R-:W-:Y:S01]  /*00c0*/  STG.E desc[UR4][R4.64], R7 ;  /* 0x0000000704007986 */ /* 0x001fe2000c101904 */
[----:B------:R-:W-:Y:S05]  /*00d0*/  EXIT ;  /* 0x000000000000794d */ /* 0x000fea0003800000 */
.L_x_23:
        /* <DEDUP_REMOVED lines=10> */
.L_x_30:


//--------------------- .text._Z12test_kernel4PfS_i --------------------------
	.section	.text._Z12test_kernel4PfS_i,"ax",@progbits
	.align	128
        .global         _Z12test_kernel4PfS_i
        .type           _Z12test_kernel4PfS_i,@function
        .size           _Z12test_kernel4PfS_i,(.L_x_31 - _Z12test_kernel4PfS_i)
        .other          _Z12test_kernel4PfS_i,@"STO_CUDA_ENTRY STV_DEFAULT"
_Z12test_kernel4PfS_i:
.text._Z12test_kernel4PfS_i:
        /* <DEDUP_REMOVED lines=10> */
[----:B--2---:R-:W-:Y:S01]  /*00a0*/  IMAD.WIDE.U32 R4, R7, 0x4, R4 ;  /* 0x0000000407047825 */ /* 0x004fe200078e0004 */
[----:B---3--:R-:W-:-:S04]  /*00b0*/  FSETP.GEU.AND P0, PT, R2, 34, PT ;  /* 0x420800000200780b */ /* 0x008fc80003f0e000 */
[----:B------:R-:W-:-:S13]  /*00c0*/  FSETP.GT.AND P0, PT, R2, 31, !P0 ;  /* 0x41f800000200780b */ /* 0x000fda0004704000 */
[----:B------:R-:W-:-:S04]  /*00d0*/  VOTE.ANY R0, PT, P0 ;  /* 0x0000000000007806 */ /* 0x000fc800000e0100 */
[----:B------:R-:W-:-:S05]  /*00e0*/  I2FP.F32.U32 R7, R0 ;  /* 0x0000000000077245 */ /* 0x000fca0000201000 */
[----:B------:R-:W-:Y:S01]  /*00f0*/  STG.E desc[UR4][R4.64], R7 ;  /* 0x0000000704007986 */ /* 0x000fe2000c101904 */
[----:B------:R-:W-:Y:S05]  /*0100*/  EXIT ;  /* 0x000000000000794d */ /* 0x000fea0003800000 */
.L_x_24:
        /* <DEDUP_REMOVED lines=15> */
.L_x_31:


//--------------------- .text._Z12test_kernel3PfS_i --------------------------
	.section	.text._Z12test_kernel3PfS_i,"ax",@progbits
	.align	128
        .global         _Z12test_kernel3PfS_i
        .type           _Z12test_kernel3PfS_i,@function
        .size           _Z12test_kernel3PfS_i,(.L_x_32 - _Z12test_kernel3PfS_i)
        .other          _Z12test_kernel3PfS_i,@"STO_CUDA_ENTRY STV_DEFAULT"
_Z12test_kernel3PfS_i:
.text._Z12test_kernel3PfS_i:
        /* <DEDUP_REMOVED lines=13> */
[----:B------:R-:W-:-:S04]  /*00d0*/  VOTE.EQ P0, P0 ;  /* 0x0000000000ff7806 */ /* 0x000fc80000000200 */
[----:B------:R-:W-:-:S04]  /*00e0*/  SEL R0, RZ, 0x1, !P0 ;  /* 0x00000001ff007807 */ /* 0x000fc80004000000 */
[----:B------:R-:W-:-:S05]  /*00f0*/  I2FP.F32.U32 R7, R0 ;  /* 0x0000000000077245 */ /* 0x000fca0000201000 */
[----:B------:R-:W-:Y:S01]  /*0100*/  STG.E desc[UR4][R4.64], R7 ;  /* 0x0000000704007986 */ /* 0x000fe2000c101904 */
[----:B------:R-:W-:Y:S05]  /*0110*/  EXIT ;  /* 0x000000000000794d */ /* 0x000fea0003800000 */
.L_x_25:
        /* <DEDUP_REMOVED lines=14> */
.L_x_32:


//--------------------- .text._Z12test_kernel2PfS_i --------------------------
	.section	.text._Z12test_kernel2PfS_i,"ax",@progbits
	.align	128
        .global         _Z12test_kernel2PfS_i
        .type           _Z12test_kernel2PfS_i,@function
        .size           _Z12test_kernel2PfS_i,(.L_x_33 - _Z12test_kernel2PfS_i)
        .other          _Z12test_kernel2PfS_i,@"STO_CUDA_ENTRY STV_DEFAULT"
_Z12test_kernel2PfS_i:
.text._Z12test_kernel2PfS_i:
        /* <DEDUP_REMOVED lines=11> */
[----:B---3--:R-:W-:-:S13]  /*00b0*/  FSETP.GT.AND P0, PT, R2, 32, PT ;  /* 0x420000000200780b */ /* 0x008fda0003f04000 */
[----:B------:R-:W-:-:S04]  /*00c0*/  VOTE.ANY P0, P0 ;  /* 0x0000000000ff7806 */ /* 0x000fc80000000100 */
[----:B------:R-:W-:-:S04]  /*00d0*/  SEL R0, RZ, 0x1, !P0 ;  /* 0x00000001ff007807 */ /* 0x000fc80004000000 */
[----:B------:R-:W-:-:S05]  /*00e0*/  I2FP.F32.U32 R7, R0 ;  /* 0x0000000000077245 */ /* 0x000fca0000201000 */
[----:B------:R-:W-:Y:S01]  /*00f0*/  STG.E desc[UR4][R4.64], R7 ;  /* 0x0000000704007986 */ /* 0x000fe2000c101904 */
[----:B------:R-:W-:Y:S05]  /*0100*/  EXIT ;  /* 0x000000000000794d */ /* 0x000fea0003800000 */
.L_x_26:
        /* <DEDUP_REMOVED lines=15> */
.L_x_33:


//--------------------- .text._Z11test_kernelPfS_i --------------------------
	.section	.text._Z11test_kernelPfS_i,"ax",@progbits
	.align	128
        .global         _Z11test_kernelPfS_i
        .type           _Z11test_kernelPfS_i,@function
        .size           _Z11test_kernelPfS_i,(.L_x_34 - _Z11test_kernelPfS_i)
        .other          _Z11test_kernelPfS_i,@"STO_CUDA_ENTRY STV_DEFAULT"
_Z11test_kernelPfS_i:
.text._Z11test_kernelPfS_i:
        /* <DEDUP_REMOVED lines=12> */
[----:B------:R-:W-:-:S04]  /*00c0*/  VOTE.ALL P0, P0 ;  /* 0x0000000000ff7806 */ /* 0x000fc80000000000 */
[----:B------:R-:W-:-:S04]  /*00d0*/  SEL R0, RZ, 0x1, !P0 ;  /* 0x00000001ff007807 */ /* 0x000fc80004000000 */
[----:B------:R-:W-:-:S05]  /*00e0*/  I2FP.F32.U32 R7, R0 ;  /* 0x0000000000077245 */ /* 0x000fca0000201000 */
[----:B------:R-:W-:Y:S01]  /*00f0*/  STG.E desc[UR4][R4.64], R7 ;  /* 0x0000000704007986 */ /* 0x000fe2000c101904 */
[----:B------:R-:W-:Y:S05]  /*0100*/  EXIT ;  /* 0x000000000000794d */ /* 0x000fea0003800000 */
.L_x_27:
        /* <DEDUP_REMOVED lines=15> */
.L_x_34:


//--------------------- .nv.shared._Z12test_kernel7PfS_i --------------------------
	.section	.nv.shared._Z12test_kernel7PfS_i,"aw",@nobits
	.sectionflags	@""
	.align	4
.nv.shared._Z12test_kernel7PfS_i:
	.zero		1152


//--------------------- .nv.shared.reserved.0     --------------------------
	.section	.nv.shared.reserved.0,"aw",@nobits
	.weak		__nv_reservedSMEM_offset_0_alias
	.size		__nv_reservedSMEM_offset_0_alias, 0, 64
	.other		__nv_reservedSMEM_offset_0_alias,@"STO_CUDA_RESERVED_SHARED STV_DEFAULT"
__nv_reservedSMEM_offset_0_alias:
	.zero		0
	.zero		64


//--------------------- .nv.constant0._Z12test_kernel7PfS_i --------------------------
	.section	.nv.constant0._Z12test_kernel7PfS_i,"a",@progbits
	.sectionflags	@""
	.align	4
.nv.constant0._Z12test_kernel7PfS_i:
	.zero		916


//--------------------- .nv.constant0._Z12test_kernel6PfS_i --------------------------
	.section	.nv.constant0._Z12test_kernel6PfS_i,"a",@progbits
	.sectionflags	@""
	.align	4
.nv.constant0._Z12test_kernel6PfS_i:
	.zero		916


//--------------------- .nv.constant0._Z12test_kernel5PfS_i --------------------------
	.section	.nv.constant0._Z12test_kernel5PfS_i,"a",@progbits
	.sectionflags	@""
	.align	4
.nv.constant0._Z12test_kernel5PfS_i:
	.zero		916


//--------------------- .nv.constant0._Z12test_kernel4PfS_i --------------------------
	.section	.nv.constant0._Z12test_kernel4PfS_i,"a",@progbits
	.sectionflags	@""
	.align	4
.nv.constant0._Z12test_kernel4PfS_i:
	.zero		916


//--------------------- .nv.constant0._Z12test_kernel3PfS_i --------------------------
	.section	.nv.constant0._Z12test_kernel3PfS_i,"a",@progbits
	.sectionflags	@""
	.align	4
.nv.constant0._Z12test_kernel3PfS_i:
	.zero		916


//--------------------- .nv.constant0._Z12test_kernel2PfS_i --------------------------
	.section	.nv.constant0._Z12test_kernel2PfS_i,"a",@progbits
	.sectionflags	@""
	.align	4
.nv.constant0._Z12test_kernel2PfS_i:
	.zero		916


//--------------------- .nv.constant0._Z11test_kernelPfS_i --------------------------
	.section	.nv.constant0._Z11test_kernelPfS_i,"a",@progbits
	.sectionflags	@""
	.align	4
.nv.constant0._Z11test_kernelPfS_i:
	.zero		916


//--------------------- SYMBOLS --------------------------

	.type		.nv.reservedSmem.offset0,@object
	.size		.nv.reservedSmem.offset0,0x4
	.type		.nv.reservedSmem.cap,@object
	.size		.nv.reservedSmem.cap,0x4
